	.headerflags	@"EF_CUDA_TEXMODE_UNIFIED EF_CUDA_64BIT_ADDRESS EF_CUDA_SM86 EF_CUDA_VIRTUAL_SM(EF_CUDA_SM86)"
	.elftype	@"ET_EXEC"


//--------------------- .nv.info                  --------------------------
	.section	.nv.info,"",@"SHT_CUDA_INFO"
	.align	4


	//----- nvinfo : EIATTR_REGCOUNT
	.align		4
        /*0000*/ 	.byte	0x04, 0x2f
        /*0002*/ 	.short	(.L_2 - .L_1)
	.align		4
.L_1:
        /*0004*/ 	.word	index@(triton_red_fused__to_copy_add_mean_mul_pow_rsqrt_10)
        /*0008*/ 	.word	0x0000001b


	//----- nvinfo : EIATTR_MIN_STACK_SIZE
	.align		4
.L_2:
        /*000c*/ 	.byte	0x04, 0x12
        /*000e*/ 	.short	(.L_4 - .L_3)
	.align		4
.L_3:
        /*0010*/ 	.word	index@(triton_red_fused__to_copy_add_mean_mul_pow_rsqrt_10)
        /*0014*/ 	.word	0x00000000


	//----- nvinfo : EIATTR_FRAME_SIZE
	.align		4
.L_4:
        /*0018*/ 	.byte	0x04, 0x11
        /*001a*/ 	.short	(.L_6 - .L_5)
	.align		4
.L_5:
        /*001c*/ 	.word	index@(triton_red_fused__to_copy_add_mean_mul_pow_rsqrt_10)
        /*0020*/ 	.word	0x00000000


	//----- nvinfo : EIATTR_MIN_STACK_SIZE
	.align		4
.L_6:
        /*0024*/ 	.byte	0x04, 0x12
        /*0026*/ 	.short	(.L_8 - .L_7)
	.align		4
.L_7:
        /*0028*/ 	.word	index@(triton_red_fused__to_copy_add_mean_mul_pow_rsqrt_10)
        /*002c*/ 	.word	0x00000000
.L_8:


//--------------------- .nv.info.triton_red_fused__to_copy_add_mean_mul_pow_rsqrt_10 --------------------------
	.section	.nv.info.triton_red_fused__to_copy_add_mean_mul_pow_rsqrt_10,"",@"SHT_CUDA_INFO"
	.sectionflags	@""
	.align	4


	//----- nvinfo : EIATTR_CUDA_API_VERSION
	.align		4
        /*0000*/ 	.byte	0x04, 0x37
        /*0002*/ 	.short	(.L_10 - .L_9)
.L_9:
        /*0004*/ 	.word	0x0000007c


	//----- nvinfo : EIATTR_SW2861232_WAR
	.align		4
.L_10:
        /*0008*/ 	.byte	0x01, 0x35
	.zero		2


	//----- nvinfo : EIATTR_PARAM_CBANK
	.align		4
        /*000c*/ 	.byte	0x04, 0x0a
        /*000e*/ 	.short	(.L_12 - .L_11)
	.align		4
.L_11:
        /*0010*/ 	.word	index@(.nv.constant0.triton_red_fused__to_copy_add_mean_mul_pow_rsqrt_10)
        /*0014*/ 	.short	0x0160
        /*0016*/ 	.short	0x0038


	//----- nvinfo : EIATTR_CBANK_PARAM_SIZE
	.align		4
.L_12:
        /*0018*/ 	.byte	0x03, 0x19
        /*001a*/ 	.short	0x0038


	//----- nvinfo : EIATTR_KPARAM_INFO
	.align		4
        /*001c*/ 	.byte	0x04, 0x17
        /*001e*/ 	.short	(.L_14 - .L_13)
.L_13:
        /*0020*/ 	.word	0x00000000
        /*0024*/ 	.short	0x0007
        /*0026*/ 	.short	0x0030
        /*0028*/ 	.byte	0x00, 0xf4, 0x21, 0x00


	//----- nvinfo : EIATTR_KPARAM_INFO
	.align		4
.L_14:
        /*002c*/ 	.byte	0x04, 0x17
        /*002e*/ 	.short	(.L_16 - .L_15)
.L_15:
        /*0030*/ 	.word	0x00000000
        /*0034*/ 	.short	0x0006
        /*0036*/ 	.short	0x002c
        /*0038*/ 	.byte	0x00, 0xf0, 0x11, 0x00


	//----- nvinfo : EIATTR_KPARAM_INFO
	.align		4
.L_16:
        /*003c*/ 	.byte	0x04, 0x17
        /*003e*/ 	.short	(.L_18 - .L_17)
.L_17:
        /*0040*/ 	.word	0x00000000
        /*0044*/ 	.short	0x0005
        /*0046*/ 	.short	0x0028
        /*0048*/ 	.byte	0x00, 0xf0, 0x11, 0x00


	//----- nvinfo : EIATTR_KPARAM_INFO
	.align		4
.L_18:
        /*004c*/ 	.byte	0x04, 0x17
        /*004e*/ 	.short	(.L_20 - .L_19)
.L_19:
        /*0050*/ 	.word	0x00000000
        /*0054*/ 	.short	0x0004
        /*0056*/ 	.short	0x0020
        /*0058*/ 	.byte	0x00, 0xf4, 0x21, 0x00


	//----- nvinfo : EIATTR_KPARAM_INFO
	.align		4
.L_20:
        /*005c*/ 	.byte	0x04, 0x17
        /*005e*/ 	.short	(.L_22 - .L_21)
.L_21:
        /*0060*/ 	.word	0x00000000
        /*0064*/ 	.short	0x0003
        /*0066*/ 	.short	0x0018
        /*0068*/ 	.byte	0x00, 0xf4, 0x21, 0x00


	//----- nvinfo : EIATTR_KPARAM_INFO
	.align		4
.L_22:
        /*006c*/ 	.byte	0x04, 0x17
        /*006e*/ 	.short	(.L_24 - .L_23)
.L_23:
        /*0070*/ 	.word	0x00000000
        /*0074*/ 	.short	0x0002
        /*0076*/ 	.short	0x0010
        /*0078*/ 	.byte	0x00, 0xf4, 0x21, 0x00


	//----- nvinfo : EIATTR_KPARAM_INFO
	.align		4
.L_24:
        /*007c*/ 	.byte	0x04, 0x17
        /*007e*/ 	.short	(.L_26 - .L_25)
.L_25:
        /*0080*/ 	.word	0x00000000
        /*0084*/ 	.short	0x0001
        /*0086*/ 	.short	0x0008
        /*0088*/ 	.byte	0x00, 0xf4, 0x21, 0x00


	//----- nvinfo : EIATTR_KPARAM_INFO
	.align		4
.L_26:
        /*008c*/ 	.byte	0x04, 0x17
        /*008e*/ 	.short	(.L_28 - .L_27)
.L_27:
        /*0090*/ 	.word	0x00000000
        /*0094*/ 	.short	0x0000
        /*0096*/ 	.short	0x0000
        /*0098*/ 	.byte	0x00, 0xf4, 0x21, 0x00


	//----- nvinfo : EIATTR_MAXREG_COUNT
	.align		4
.L_28:
        /*009c*/ 	.byte	0x03, 0x1b
        /*009e*/ 	.short	0x00ff


	//----- nvinfo : EIATTR_COOP_GROUP_MASK_REGIDS
	.align		4
        /*00a0*/ 	.byte	0x04, 0x29
        /*00a2*/ 	.short	(.L_30 - .L_29)


	//   ....[0]....
.L_29:
        /*00a4*/ 	.word	0xffffffff


	//----- nvinfo : EIATTR_COOP_GROUP_INSTR_OFFSETS
	.align		4
.L_30:
        /*00a8*/ 	.byte	0x04, 0x28
        /*00aa*/ 	.short	(.L_32 - .L_31)


	//   ....[0]....
.L_31:
        /*00ac*/ 	.word	0x00000450


	//----- nvinfo : EIATTR_EXIT_INSTR_OFFSETS
	.align		4
.L_32:
        /*00b0*/ 	.byte	0x04, 0x1c
        /*00b2*/ 	.short	(.L_34 - .L_33)


	//   ....[0]....
.L_33:
        /*00b4*/ 	.word	0x00000880


	//----- nvinfo : EIATTR_REQNTID
	.align		4
.L_34:
        /*00b8*/ 	.byte	0x04, 0x10
        /*00ba*/ 	.short	(.L_36 - .L_35)
.L_35:
        /*00bc*/ 	.word	0x00000080
        /*00c0*/ 	.word	0x00000001
        /*00c4*/ 	.word	0x00000001
.L_36:


//--------------------- .nv.callgraph             --------------------------
	.section	.nv.callgraph,"",@"SHT_CUDA_CALLGRAPH"
	.align	4
	.sectionentsize	8
	.align		4
        /*0000*/ 	.word	0x00000000
	.align		4
        /*0004*/ 	.word	0xffffffff
	.align		4
        /*0008*/ 	.word	0x00000000
	.align		4
        /*000c*/ 	.word	0xfffffffe
	.align		4
        /*0010*/ 	.word	0x00000000
	.align		4
        /*0014*/ 	.word	0xfffffffd
	.align		4
        /*0018*/ 	.word	0x00000000
	.align		4
        /*001c*/ 	.word	0xfffffffc


//--------------------- .nv.rel.action            --------------------------
	.section	.nv.rel.action,"",@"SHT_CUDA_RELOCINFO"
	.align	8
	.sectionentsize	8
        /*0000*/ 	.byte	0x73, 0x00, 0x00, 0x00, 0x00, 0x00, 0x00, 0x00, 0x00, 0x00, 0x00, 0x11, 0x25, 0x00, 0x05, 0x36


//--------------------- .nv.constant4             --------------------------
	.section	.nv.constant4,"a",@progbits
	.align	8
	.align		8
.nv.constant4:
        /*0000*/ 	.dword	_$_str


//--------------------- .nv.constant0.triton_red_fused__to_copy_add_mean_mul_pow_rsqrt_10 --------------------------
	.section	.nv.constant0.triton_red_fused__to_copy_add_mean_mul_pow_rsqrt_10,"a",@progbits
	.sectionflags	@""
	.align	4
.nv.constant0.triton_red_fused__to_copy_add_mean_mul_pow_rsqrt_10:
	.zero		408


//--------------------- .text.triton_red_fused__to_copy_add_mean_mul_pow_rsqrt_10 --------------------------
	.section	.text.triton_red_fused__to_copy_add_mean_mul_pow_rsqrt_10,"ax",@progbits
	.sectioninfo	@"SHI_REGISTERS=27"
	.align	128
        .global         triton_red_fused__to_copy_add_mean_mul_pow_rsqrt_10
        .type           triton_red_fused__to_copy_add_mean_mul_pow_rsqrt_10,@function
        .size           triton_red_fused__to_copy_add_mean_mul_pow_rsqrt_10,(.L_x_3 - triton_red_fused__to_copy_add_mean_mul_pow_rsqrt_10)
        .other          triton_red_fused__to_copy_add_mean_mul_pow_rsqrt_10,@"STO_CUDA_ENTRY STV_DEFAULT"
triton_red_fused__to_copy_add_mean_mul_pow_rsqrt_10:
.text.triton_red_fused__to_copy_add_mean_mul_pow_rsqrt_10:
[----:B------:R-:W-:Y:S02]  /*0000*/  MOV R1, c[0x0][0x28] ;  /* 0x00000a0000017a02 */ /* 0x000fe40000000f00 */
[----:B------:R-:W0:Y:S01]  /*0010*/  S2R R4, SR_TID.X ;  /* 0x0000000000047919 */ /* 0x000e220000002100 */
[----:B------:R-:W1:Y:S01]  /*0020*/  S2UR UR4, SR_CTAID.X ;  /* 0x00000000000479c3 */ /* 0x000e620000002500 */
[----:B------:R-:W-:Y:S01]  /*0030*/  MOV R5, RZ ;  /* 0x000000ff00057202 */ /* 0x000fe20000000f00 */
[----:B------:R-:W-:Y:S01]  /*0040*/  IMAD.MOV.U32 R8, RZ, RZ, RZ ;  /* 0x000000ffff087224 */ /* 0x000fe200078e00ff */
[----:B------:R-:W-:Y:S01]  /*0050*/  MOV R9, 0xfffffff8 ;  /* 0xfffffff800097802 */ /* 0x000fe20000000f00 */
[----:B------:R-:W-:Y:S01]  /*0060*/  CS2R R6, SRZ ;  /* 0x0000000000067805 */ /* 0x000fe2000001ff00 */
[----:B0-----:R-:W-:Y:S01]  /*0070*/  SHF.R.U32.HI R0, RZ, 0x1, R4 ;  /* 0x00000001ff007819 */ /* 0x001fe20000011604 */
[----:B-1----:R-:W-:Y:S01]  /*0080*/  USHF.L.U32 UR4, UR4, 0x6, URZ ;  /* 0x0000000604047899 */ /* 0x002fe2000800063f */
[----:B------:R-:W-:Y:S02]  /*0090*/  IMAD.SHL.U32 R2, R4, 0x4, RZ ;  /* 0x0000000404027824 */ /* 0x000fe400078e00ff */
[----:B------:R-:W-:-:S03]  /*00a0*/  SGXT.U32 R0, R0, 0x6 ;  /* 0x000000060000781a */ /* 0x000fc60000000000 */
[----:B------:R-:W-:Y:S02]  /*00b0*/  LOP3.LUT R3, R2, 0x4, RZ, 0xc0, !PT ;  /* 0x0000000402037812 */ /* 0x000fe400078ec0ff */
[----:B------:R-:W-:Y:S01]  /*00c0*/  LOP3.LUT R0, R0, UR4, RZ, 0xfc, !PT ;  /* 0x0000000400007c12 */ /* 0x000fe2000f8efcff */
[----:B------:R-:W-:-:S03]  /*00d0*/  ULDC.64 UR4, c[0x0][0x118] ;  /* 0x0000460000047ab9 */ /* 0x000fc60000000a00 */
[C---:B------:R-:W-:Y:S01]  /*00e0*/  ISETP.GE.AND P1, PT, R0.reuse, 0x200, PT ;  /* 0x000002000000780c */ /* 0x040fe20003f26270 */
[----:B------:R-:W-:Y:S02]  /*00f0*/  IMAD R0, R0, 0x1000, R3 ;  /* 0x0000100000007824 */ /* 0x000fe400078e0203 */
.L_x_0:
[----:B------:R-:W-:Y:S01]  /*0100*/  IADD3 R9, R9, 0x8, RZ ;  /* 0x0000000809097810 */ /* 0x000fe20007ffe0ff */
[----:B------:R-:W-:Y:S01]  /*0110*/  CS2R R10, SRZ ;  /* 0x00000000000a7805 */ /* 0x000fe2000001ff00 */
[----:B------:R-:W-:Y:S01]  /*0120*/  MOV R18, 0x2 ;  /* 0x0000000200127802 */ /* 0x000fe20000000f00 */
[----:B------:R-:W-:Y:S01]  /*0130*/  CS2R R12, SRZ ;  /* 0x00000000000c7805 */ /* 0x000fe2000001ff00 */
[----:B------:R-:W-:-:S05]  /*0140*/  LOP3.LUT R19, R0, R9, RZ, 0xfc, !PT ;  /* 0x0000000900137212 */ /* 0x000fca00078efcff */
[----:B------:R-:W-:-:S04]  /*0150*/  IMAD.WIDE R16, R19, R18, c[0x0][0x168] ;  /* 0x00005a0013107625 */ /* 0x000fc800078e0212 */
[CC--:B------:R-:W-:Y:S01]  /*0160*/  IMAD.WIDE R14, R19.reuse, R18.reuse, c[0x0][0x160] ;  /* 0x00005800130e7625 */ /* 0x0c0fe200078e0212 */
[----:B------:R-:W2:Y:S01]  /*0170*/  @!P1 LDG.E.EL.64 R10, [R16.64] ;  /* 0x00000004100a9981 */ /* 0x000ea2000c2e1b00 */
[----:B------:R-:W-:Y:S02]  /*0180*/  CS2R R2, SRZ ;  /* 0x0000000000027805 */ /* 0x000fe4000001ff00 */
[----:B------:R-:W-:Y:S01]  /*0190*/  IMAD.WIDE R18, R19, R18, c[0x0][0x170] ;  /* 0x00005c0013127625 */ /* 0x000fe200078e0212 */
[----:B------:R-:W3:Y:S04]  /*01a0*/  @!P1 LDG.E.EL.64 R12, [R14.64] ;  /* 0x000000040e0c9981 */ /* 0x000ee8000c2e1b00 */
[----:B------:R-:W4:Y:S01]  /*01b0*/  @!P1 LDG.E.EL.64 R2, [R18.64] ;  /* 0x0000000412029981 */ /* 0x000f22000c2e1b00 */
[----:B------:R-:W-:Y:S01]  /*01c0*/  ISETP.GE.U32.AND P0, PT, R9, 0xff8, PT ;  /* 0x00000ff80900780c */ /* 0x000fe20003f06070 */
[----:B--2---:R-:W-:Y:S01]  /*01d0*/  IMAD.U32 R22, R10, 0x10000, RZ ;  /* 0x000100000a167824 */ /* 0x004fe200078e00ff */
[----:B------:R-:W-:-:S02]  /*01e0*/  SHF.L.U32 R23, R11, 0x10, RZ ;  /* 0x000000100b177819 */ /* 0x000fc400000006ff */
[----:B------:R-:W-:Y:S01]  /*01f0*/  PRMT R10, R10, 0x7632, R10 ;  /* 0x000076320a0a7816 */ /* 0x000fe2000000000a */
[C---:B---3--:R-:W-:Y:S01]  /*0200*/  IMAD.U32 R21, R12.reuse, 0x10000, RZ ;  /* 0x000100000c157824 */ /* 0x048fe200078e00ff */
[----:B------:R-:W-:Y:S02]  /*0210*/  PRMT R11, R11, 0x7632, R11 ;  /* 0x000076320b0b7816 */ /* 0x000fe4000000000b */
[C---:B------:R-:W-:Y:S02]  /*0220*/  SHF.L.U32 R20, R13.reuse, 0x10, RZ ;  /* 0x000000100d147819 */ /* 0x040fe400000006ff */
[----:B------:R-:W-:Y:S02]  /*0230*/  PRMT R12, R12, 0x7632, R12 ;  /* 0x000076320c0c7816 */ /* 0x000fe4000000000c */
[----:B------:R-:W-:Y:S01]  /*0240*/  PRMT R13, R13, 0x7632, R13 ;  /* 0x000076320d0d7816 */ /* 0x000fe2000000000d */
[----:B------:R-:W-:Y:S01]  /*0250*/  IMAD.U32 R17, R10, 0x10000, RZ ;  /* 0x000100000a117824 */ /* 0x000fe200078e00ff */
[----:B------:R-:W-:-:S02]  /*0260*/  SHF.L.U32 R16, R11, 0x10, RZ ;  /* 0x000000100b107819 */ /* 0x000fc400000006ff */
[----:B------:R-:W-:Y:S02]  /*0270*/  SHF.L.U32 R12, R12, 0x10, RZ ;  /* 0x000000100c0c7819 */ /* 0x000fe400000006ff */
[----:B----4-:R-:W-:Y:S02]  /*0280*/  SHF.L.U32 R11, R3, 0x10, RZ ;  /* 0x00000010030b7819 */ /* 0x010fe400000006ff */
[----:B------:R-:W-:Y:S02]  /*0290*/  PRMT R10, R2, 0x7632, R10 ;  /* 0x00007632020a7816 */ /* 0x000fe4000000000a */
[----:B------:R-:W-:Y:S02]  /*02a0*/  SHF.L.U32 R15, R13, 0x10, RZ ;  /* 0x000000100d0f7819 */ /* 0x000fe400000006ff */
[----:B------:R-:W-:Y:S01]  /*02b0*/  PRMT R3, R3, 0x7632, R3 ;  /* 0x0000763203037816 */ /* 0x000fe20000000003 */
[----:B------:R-:W-:Y:S01]  /*02c0*/  FADD R13, R12, R17 ;  /* 0x000000110c0d7221 */ /* 0x000fe20000000000 */
[----:B------:R-:W-:Y:S01]  /*02d0*/  SHF.L.U32 R10, R10, 0x10, RZ ;  /* 0x000000100a0a7819 */ /* 0x000fe200000006ff */
[----:B------:R-:W-:Y:S01]  /*02e0*/  FADD R21, R21, R22 ;  /* 0x0000001615157221 */ /* 0x000fe20000000000 */
[----:B------:R-:W-:Y:S01]  /*02f0*/  FADD R14, R20, R23 ;  /* 0x00000017140e7221 */ /* 0x000fe20000000000 */
[----:B------:R-:W-:Y:S01]  /*0300*/  IMAD.U32 R2, R2, 0x10000, RZ ;  /* 0x0001000002027824 */ /* 0x000fe200078e00ff */
[----:B------:R-:W-:Y:S01]  /*0310*/  FADD R12, R15, R16 ;  /* 0x000000100f0c7221 */ /* 0x000fe20000000000 */
[----:B------:R-:W-:Y:S01]  /*0320*/  IMAD.U32 R3, R3, 0x10000, RZ ;  /* 0x0001000003037824 */ /* 0x000fe200078e00ff */
[----:B------:R-:W-:Y:S01]  /*0330*/  FADD R14, R11, R14 ;  /* 0x0000000e0b0e7221 */ /* 0x000fe20000000000 */
[----:B------:R-:W-:Y:S01]  /*0340*/  FADD R2, R2, R21 ;  /* 0x0000001502027221 */ /* 0x000fe20000000000 */
[----:B------:R-:W-:Y:S01]  /*0350*/  FADD R13, R10, R13 ;  /* 0x0000000d0a0d7221 */ /* 0x000fe20000000000 */
[----:B------:R-:W-:Y:S01]  /*0360*/  FADD R3, R3, R12 ;  /* 0x0000000c03037221 */ /* 0x000fe20000000000 */
[----:B------:R-:W-:Y:S01]  /*0370*/  @!P1 FFMA R7, R14, R14, R7 ;  /* 0x0000000e0e079223 */ /* 0x000fe20000000007 */
[----:B------:R-:W-:Y:S01]  /*0380*/  @!P1 FFMA R5, R2, R2, R5 ;  /* 0x0000000202059223 */ /* 0x000fe20000000005 */
[----:B------:R-:W-:Y:S01]  /*0390*/  @!P1 FFMA R8, R13, R13, R8 ;  /* 0x0000000d0d089223 */ /* 0x000fe20000000008 */
[----:B------:R-:W-:Y:S01]  /*03a0*/  @!P1 FFMA R6, R3, R3, R6 ;  /* 0x0000000303069223 */ /* 0x000fe20000000006 */
[----:B------:R-:W-:Y:S05]  /*03b0*/  @!P0 BRA `(.L_x_0) ;  /* 0xfffffd4000008947 */ /* 0x000fea000383ffff */
[----:B------:R-:W-:Y:S01]  /*03c0*/  FADD R8, R5, R8 ;  /* 0x0000000805087221 */ /* 0x000fe20000000000 */
[----:B------:R-:W-:Y:S01]  /*03d0*/  MOV R3, 0x39800000 ;  /* 0x3980000000037802 */ /* 0x000fe20000000f00 */
[----:B------:R-:W-:Y:S01]  /*03e0*/  IMAD.MOV.U32 R11, RZ, RZ, -0x8 ;  /* 0xfffffff8ff0b7424 */ /* 0x000fe200078e00ff */
[----:B------:R-:W-:Y:S01]  /*03f0*/  LOP3.LUT R12, R4, 0x1, RZ, 0xc0, !PT ;  /* 0x00000001040c7812 */ /* 0x000fe200078ec0ff */
[----:B------:R-:W-:Y:S01]  /*0400*/  FADD R7, R7, R8 ;  /* 0x0000000807077221 */ /* 0x000fe20000000000 */
[----:B------:R-:W-:-:S02]  /*0410*/  MOV R13, 0x8 ;  /* 0x00000008000d7802 */ /* 0x000fc40000000f00 */
[----:B------:R-:W-:Y:S01]  /*0420*/  MOV R14, 0xffffffff ;  /* 0xffffffff000e7802 */ /* 0x000fe20000000f00 */
[----:B------:R-:W-:Y:S02]  /*0430*/  FADD R7, R6, R7 ;  /* 0x0000000706077221 */ /* 0x000fe40000000000 */
[----:B------:R-:W-:-:S03]  /*0440*/  IMAD.WIDE.U32 R12, R12, R13, c[0x0][0x178] ;  /* 0x00005e000c0c7625 */ /* 0x000fc600078e000d */
[----:B------:R-:W0:Y:S02]  /*0450*/  SHFL.BFLY PT, R2, R7, 0x1, 0x1f ;  /* 0x0c201f0007027f89 */ /* 0x000e2400000e0000 */
[----:B0-----:R-:W-:-:S04]  /*0460*/  FADD R2, R7, R2 ;  /* 0x0000000207027221 */ /* 0x001fc80000000000 */
[----:B------:R-:W-:-:S04]  /*0470*/  FFMA R2, R2, R3, 9.9999999747524270788e-07 ;  /* 0x358637bd02027423 */ /* 0x000fc80000000003 */
[----:B------:R0:W1:Y:S03]  /*0480*/  MUFU.RSQ R10, R2 ;  /* 0x00000002000a7308 */ /* 0x0000660000001400 */
.L_x_1:
[----:B------:R-:W-:Y:S01]  /*0490*/  IADD3 R11, P0, R11, 0x8, RZ ;  /* 0x000000080b0b7810 */ /* 0x000fe20007f1e0ff */
[----:B0-----:R-:W-:Y:S01]  /*04a0*/  CS2R R2, SRZ ;  /* 0x0000000000027805 */ /* 0x001fe2000001ff00 */
[----:B------:R-:W-:Y:S01]  /*04b0*/  MOV R15, 0x2 ;  /* 0x00000002000f7802 */ /* 0x000fe20000000f00 */
[----:B------:R-:W-:Y:S01]  /*04c0*/  CS2R R4, SRZ ;  /* 0x0000000000047805 */ /* 0x000fe2000001ff00 */
[----:B------:R-:W-:Y:S01]  /*04d0*/  LOP3.LUT R16, R0, R11, RZ, 0xfc, !PT ;  /* 0x0000000b00107212 */ /* 0x000fe200078efcff */
[----:B------:R-:W-:Y:S01]  /*04e0*/  CS2R R8, SRZ ;  /* 0x0000000000087805 */ /* 0x000fe2000001ff00 */
[----:B------:R0:W2:Y:S03]  /*04f0*/  LDG.E.EL.64 R6, [R12.64] ;  /* 0x000000040c067981 */ /* 0x0000a6000c2e1b00 */
[----:B------:R-:W-:-:S04]  /*0500*/  IMAD.WIDE R18, R16, R15, c[0x0][0x160] ;  /* 0x0000580010127625 */ /* 0x000fc800078e020f */
[CC--:B------:R-:W-:Y:S01]  /*0510*/  IMAD.WIDE R20, R16.reuse, R15.reuse, c[0x0][0x168] ;  /* 0x00005a0010147625 */ /* 0x0c0fe200078e020f */
[----:B------:R-:W3:Y:S04]  /*0520*/  @!P1 LDG.E.EF.64 R2, [R18.64] ;  /* 0x0000000412029981 */ /* 0x000ee8000c0e1b00 */
[----:B------:R-:W4:Y:S01]  /*0530*/  @!P1 LDG.E.EF.64 R4, [R20.64] ;  /* 0x0000000414049981 */ /* 0x000f22000c0e1b00 */
[----:B------:R-:W-:-:S05]  /*0540*/  IMAD.WIDE R22, R16, R15, c[0x0][0x170] ;  /* 0x00005c0010167625 */ /* 0x000fca00078e020f */
[----:B------:R-:W5:Y:S01]  /*0550*/  @!P1 LDG.E.EF.64 R8, [R22.64] ;  /* 0x0000000416089981 */ /* 0x000f62000c0e1b00 */
[----:B------:R-:W-:Y:S02]  /*0560*/  IADD3.X R14, RZ, R14, RZ, P0, !PT ;  /* 0x0000000eff0e7210 */ /* 0x000fe400007fe4ff */
[----:B------:R-:W-:-:S04]  /*0570*/  ISETP.GE.U32.AND P0, PT, R11, 0xff8, PT ;  /* 0x00000ff80b00780c */ /* 0x000fc80003f06070 */
[----:B------:R-:W-:Y:S02]  /*0580*/  ISETP.GE.U32.AND.EX P0, PT, R14, RZ, PT, P0 ;  /* 0x000000ff0e00720c */ /* 0x000fe40003f06100 */
[----:B0-----:R-:W-:-:S04]  /*0590*/  IADD3 R12, P2, R12, 0x10, RZ ;  /* 0x000000100c0c7810 */ /* 0x001fc80007f5e0ff */
[----:B------:R-:W-:Y:S02]  /*05a0*/  IADD3.X R13, RZ, R13, RZ, P2, !PT ;  /* 0x0000000dff0d7210 */ /* 0x000fe400017fe4ff */
[----:B---3--:R-:W-:Y:S02]  /*05b0*/  SHF.L.U32 R24, R3, 0x10, RZ ;  /* 0x0000001003187819 */ /* 0x008fe400000006ff */
[----:B------:R-:W-:Y:S02]  /*05c0*/  PRMT R17, R2, 0x7632, R17 ;  /* 0x0000763202117816 */ /* 0x000fe40000000011 */
[----:B----4-:R-:W-:Y:S01]  /*05d0*/  PRMT R3, R4, 0x7632, R3 ;  /* 0x0000763204037816 */ /* 0x010fe20000000003 */
[----:B------:R-:W-:Y:S01]  /*05e0*/  IMAD.U32 R2, R2, 0x10000, RZ ;  /* 0x0001000002027824 */ /* 0x000fe200078e00ff */
[----:B------:R-:W-:Y:S01]  /*05f0*/  SHF.L.U32 R19, R4, 0x10, RZ ;  /* 0x0000001004137819 */ /* 0x000fe200000006ff */
[----:B------:R-:W-:Y:S01]  /*0600*/  IMAD.U32 R21, R5, 0x10000, RZ ;  /* 0x0001000005157824 */ /* 0x000fe200078e00ff */
[----:B------:R-:W-:-:S02]  /*0610*/  SHF.L.U32 R17, R17, 0x10, RZ ;  /* 0x0000001011117819 */ /* 0x000fc400000006ff */
[C---:B------:R-:W-:Y:S02]  /*0620*/  SHF.L.U32 R4, R3.reuse, 0x10, RZ ;  /* 0x0000001003047819 */ /* 0x040fe400000006ff */
[----:B------:R-:W-:Y:S02]  /*0630*/  PRMT R3, R3, 0x7632, R3 ;  /* 0x0000763203037816 */ /* 0x000fe40000000003 */
[----:B------:R-:W-:Y:S01]  /*0640*/  PRMT R5, R5, 0x7632, R5 ;  /* 0x0000763205057816 */ /* 0x000fe20000000005 */
[----:B------:R-:W-:Y:S01]  /*0650*/  FADD R19, R2, R19 ;  /* 0x0000001302137221 */ /* 0x000fe20000000000 */
[----:B------:R-:W-:Y:S01]  /*0660*/  FADD R17, R17, R4 ;  /* 0x0000000411117221 */ /* 0x000fe20000000000 */
[----:B-----5:R-:W-:Y:S01]  /*0670*/  PRMT R2, R8, 0x7632, R2 ;  /* 0x0000763208027816 */ /* 0x020fe20000000002 */
[----:B------:R-:W-:Y:S01]  /*0680*/  IMAD.U32 R3, R3, 0x10000, RZ ;  /* 0x0001000003037824 */ /* 0x000fe200078e00ff */
[----:B------:R-:W-:Y:S02]  /*0690*/  PRMT R18, R9, 0x7632, R18 ;  /* 0x0000763209127816 */ /* 0x000fe40000000012 */
[----:B------:R-:W-:-:S02]  /*06a0*/  SHF.L.U32 R4, R5, 0x10, RZ ;  /* 0x0000001005047819 */ /* 0x000fc400000006ff */
[----:B------:R-:W-:Y:S02]  /*06b0*/  SHF.L.U32 R2, R2, 0x10, RZ ;  /* 0x0000001002027819 */ /* 0x000fe400000006ff */
[----:B------:R-:W-:Y:S01]  /*06c0*/  SHF.L.U32 R18, R18, 0x10, RZ ;  /* 0x0000001012127819 */ /* 0x000fe200000006ff */
[----:B------:R-:W-:Y:S01]  /*06d0*/  FADD R3, R3, R4 ;  /* 0x0000000403037221 */ /* 0x000fe20000000000 */
[----:B------:R-:W-:Y:S01]  /*06e0*/  SHF.L.U32 R8, R8, 0x10, RZ ;  /* 0x0000001008087819 */ /* 0x000fe200000006ff */
[----:B------:R-:W-:Y:S01]  /*06f0*/  FADD R24, R24, R21 ;  /* 0x0000001518187221 */ /* 0x000fe20000000000 */
[----:B------:R-:W-:Y:S01]  /*0700*/  IMAD.U32 R9, R9, 0x10000, RZ ;  /* 0x0001000009097824 */ /* 0x000fe200078e00ff */
[----:B------:R-:W-:Y:S01]  /*0710*/  FADD R17, R2, R17 ;  /* 0x0000001102117221 */ /* 0x000fe20000000000 */
[----:B------:R-:W-:Y:S01]  /*0720*/  FADD R5, R18, R3 ;  /* 0x0000000312057221 */ /* 0x000fe20000000000 */
[----:B--2---:R-:W-:Y:S01]  /*0730*/  PRMT R2, R6, 0x7632, R2 ;  /* 0x0000763206027816 */ /* 0x004fe20000000002 */
[----:B------:R-:W-:Y:S01]  /*0740*/  FADD R19, R8, R19 ;  /* 0x0000001308137221 */ /* 0x000fe20000000000 */
[----:B------:R-:W-:Y:S01]  /*0750*/  PRMT R3, R7, 0x7632, R3 ;  /* 0x0000763207037816 */ /* 0x000fe20000000003 */
[----:B------:R-:W-:Y:S01]  /*0760*/  FADD R9, R9, R24 ;  /* 0x0000001809097221 */ /* 0x000fe20000000000 */
[----:B------:R-:W-:Y:S01]  /*0770*/  SHF.L.U32 R2, R2, 0x10, RZ ;  /* 0x0000001002027819 */ /* 0x000fe200000006ff */
[----:B------:R-:W-:Y:S01]  /*0780*/  IMAD.U32 R6, R6, 0x10000, RZ ;  /* 0x0001000006067824 */ /* 0x000fe200078e00ff */
[----:B------:R-:W-:Y:S01]  /*0790*/  SHF.L.U32 R7, R7, 0x10, RZ ;  /* 0x0000001007077819 */ /* 0x000fe200000006ff */
[C---:B-1----:R-:W-:Y:S01]  /*07a0*/  FMUL R19, R10.reuse, R19 ;  /* 0x000000130a137220 */ /* 0x042fe20000400000 */
[C---:B------:R-:W-:Y:S01]  /*07b0*/  FMUL R17, R10.reuse, R17 ;  /* 0x000000110a117220 */ /* 0x040fe20000400000 */
[----:B------:R-:W-:Y:S01]  /*07c0*/  IMAD.U32 R3, R3, 0x10000, RZ ;  /* 0x0001000003037824 */ /* 0x000fe200078e00ff */
[C---:B------:R-:W-:Y:S01]  /*07d0*/  FMUL R8, R10.reuse, R9 ;  /* 0x000000090a087220 */ /* 0x040fe20000400000 */
[----:B------:R-:W-:Y:S01]  /*07e0*/  FMUL R4, R10, R5 ;  /* 0x000000050a047220 */ /* 0x000fe20000400000 */
[----:B------:R-:W-:Y:S01]  /*07f0*/  FMUL R6, R6, R19 ;  /* 0x0000001306067220 */ /* 0x000fe20000400000 */
[----:B------:R-:W-:Y:S01]  /*0800*/  FMUL R17, R2, R17 ;  /* 0x0000001102117220 */ /* 0x000fe20000400000 */
[----:B------:R-:W-:Y:S01]  /*0810*/  FMUL R7, R7, R8 ;  /* 0x0000000807077220 */ /* 0x000fe20000400000 */
[----:B------:R-:W-:-:S03]  /*0820*/  FMUL R4, R3, R4 ;  /* 0x0000000403047220 */ /* 0x000fc60000400000 */
[----:B------:R-:W-:Y:S01]  /*0830*/  F2FP.BF16.PACK_AB R6, R17, R6 ;  /* 0x000000061106723e */ /* 0x000fe200000010ff */
[----:B------:R-:W-:Y:S01]  /*0840*/  IMAD.WIDE R16, R16, R15, c[0x0][0x180] ;  /* 0x0000600010107625 */ /* 0x000fe200078e020f */
[----:B------:R-:W-:-:S05]  /*0850*/  F2FP.BF16.PACK_AB R7, R4, R7 ;  /* 0x000000070407723e */ /* 0x000fca00000010ff */
[----:B------:R0:W-:Y:S01]  /*0860*/  @!P1 STG.E.64 [R16.64], R6 ;  /* 0x0000000610009986 */ /* 0x0001e2000c101b04 */
[----:B------:R-:W-:Y:S05]  /*0870*/  @!P0 BRA `(.L_x_1) ;  /* 0xfffffc1000008947 */ /* 0x000fea000383ffff */
[----:B------:R-:W-:Y:S05]  /*0880*/  EXIT ;  /* 0x000000000000794d */ /* 0x000fea0003800000 */
.L_x_2:
[----:B------:R-:W-:-:S00]  /*0890*/  BRA `(.L_x_2) ;  /* 0xfffffff000007947 */ /* 0x000fc0000383ffff */
[----:B------:R-:W-:-:S00]  /*08a0*/  NOP ;  /* 0x0000000000007918 */ /* 0x000fc00000000000 */
        /* <DEDUP_REMOVED lines=13> */
.L_x_3:


//--------------------- .nv.global.init           --------------------------
	.section	.nv.global.init,"aw",@progbits
.nv.global.init:
	.type		_$_str,@object
	.size		_$_str,(.L_0 - _$_str)
_$_str:
        /*0000*/ 	.byte	0x5f, 0x5f, 0x43, 0x55, 0x44, 0x41, 0x5f, 0x46, 0x54, 0x5a, 0x00
.L_0:
